	.headerflags	@"EF_CUDA_TEXMODE_UNIFIED EF_CUDA_64BIT_ADDRESS EF_CUDA_ACCELERATORS EF_CUDA_SM90 EF_CUDA_VIRTUAL_SM(EF_CUDA_SM90)"
	.elftype	@"ET_EXEC"


//--------------------- .nv.info                  --------------------------
	.section	.nv.info,"",@"SHT_CUDA_INFO"
	.align	4


	//----- nvinfo : EIATTR_REGCOUNT
	.align		4
        /*0000*/ 	.byte	0x04, 0x2f
        /*0002*/ 	.short	(.L_3 - .L_2)
	.align		4
.L_2:
        /*0004*/ 	.word	index@(triton_poi_fused__native_batch_norm_legit_no_training_relu_23)
        /*0008*/ 	.word	0x00000012


	//----- nvinfo : EIATTR_MIN_STACK_SIZE
	.align		4
.L_3:
        /*000c*/ 	.byte	0x04, 0x12
        /*000e*/ 	.short	(.L_5 - .L_4)
	.align		4
.L_4:
        /*0010*/ 	.word	index@(triton_poi_fused__native_batch_norm_legit_no_training_relu_23)
        /*0014*/ 	.word	0x00000000


	//----- nvinfo : EIATTR_FRAME_SIZE
	.align		4
.L_5:
        /*0018*/ 	.byte	0x04, 0x11
        /*001a*/ 	.short	(.L_7 - .L_6)
	.align		4
.L_6:
        /*001c*/ 	.word	index@(triton_poi_fused__native_batch_norm_legit_no_training_relu_23)
        /*0020*/ 	.word	0x00000000


	//----- nvinfo : EIATTR_MIN_STACK_SIZE
	.align		4
.L_7:
        /*0024*/ 	.byte	0x04, 0x12
        /*0026*/ 	.short	(.L_9 - .L_8)
	.align		4
.L_8:
        /*0028*/ 	.word	index@(triton_poi_fused__native_batch_norm_legit_no_training_relu_23)
        /*002c*/ 	.word	0x00000000
.L_9:


//--------------------- .nv.info.triton_poi_fused__native_batch_norm_legit_no_training_relu_23 --------------------------
	.section	.nv.info.triton_poi_fused__native_batch_norm_legit_no_training_relu_23,"",@"SHT_CUDA_INFO"
	.sectionflags	@""
	.align	4


	//----- nvinfo : EIATTR_CUDA_API_VERSION
	.align		4
        /*0000*/ 	.byte	0x04, 0x37
        /*0002*/ 	.short	(.L_11 - .L_10)
.L_10:
        /*0004*/ 	.word	0x0000007c


	//----- nvinfo : EIATTR_KPARAM_INFO
	.align		4
.L_11:
        /*0008*/ 	.byte	0x04, 0x17
        /*000a*/ 	.short	(.L_13 - .L_12)
.L_12:
        /*000c*/ 	.word	0x00000000
        /*0010*/ 	.short	0x0006
        /*0012*/ 	.short	0x0030
        /*0014*/ 	.byte	0x00, 0xf0, 0x11, 0x00


	//----- nvinfo : EIATTR_KPARAM_INFO
	.align		4
.L_13:
        /*0018*/ 	.byte	0x04, 0x17
        /*001a*/ 	.short	(.L_15 - .L_14)
.L_14:
        /*001c*/ 	.word	0x00000000
        /*0020*/ 	.short	0x0005
        /*0022*/ 	.short	0x0028
        /*0024*/ 	.byte	0x00, 0xf4, 0x21, 0x00


	//----- nvinfo : EIATTR_KPARAM_INFO
	.align		4
.L_15:
        /*0028*/ 	.byte	0x04, 0x17
        /*002a*/ 	.short	(.L_17 - .L_16)
.L_16:
        /*002c*/ 	.word	0x00000000
        /*0030*/ 	.short	0x0004
        /*0032*/ 	.short	0x0020
        /*0034*/ 	.byte	0x00, 0xf4, 0x21, 0x00


	//----- nvinfo : EIATTR_KPARAM_INFO
	.align		4
.L_17:
        /*0038*/ 	.byte	0x04, 0x17
        /*003a*/ 	.short	(.L_19 - .L_18)
.L_18:
        /*003c*/ 	.word	0x00000000
        /*0040*/ 	.short	0x0003
        /*0042*/ 	.short	0x0018
        /*0044*/ 	.byte	0x00, 0xf4, 0x21, 0x00


	//----- nvinfo : EIATTR_KPARAM_INFO
	.align		4
.L_19:
        /*0048*/ 	.byte	0x04, 0x17
        /*004a*/ 	.short	(.L_21 - .L_20)
.L_20:
        /*004c*/ 	.word	0x00000000
        /*0050*/ 	.short	0x0002
        /*0052*/ 	.short	0x0010
        /*0054*/ 	.byte	0x00, 0xf4, 0x21, 0x00


	//----- nvinfo : EIATTR_KPARAM_INFO
	.align		4
.L_21:
        /*0058*/ 	.byte	0x04, 0x17
        /*005a*/ 	.short	(.L_23 - .L_22)
.L_22:
        /*005c*/ 	.word	0x00000000
        /*0060*/ 	.short	0x0001
        /*0062*/ 	.short	0x0008
        /*0064*/ 	.byte	0x00, 0xf4, 0x21, 0x00


	//----- nvinfo : EIATTR_KPARAM_INFO
	.align		4
.L_23:
        /*0068*/ 	.byte	0x04, 0x17
        /*006a*/ 	.short	(.L_25 - .L_24)
.L_24:
        /*006c*/ 	.word	0x00000000
        /*0070*/ 	.short	0x0000
        /*0072*/ 	.short	0x0000
        /*0074*/ 	.byte	0x00, 0xf4, 0x21, 0x00


	//----- nvinfo : EIATTR_SPARSE_MMA_MASK
	.align		4
.L_25:
        /*0078*/ 	.byte	0x03, 0x50
        /*007a*/ 	.short	0x0000


	//----- nvinfo : EIATTR_MAXREG_COUNT
	.align		4
        /*007c*/ 	.byte	0x03, 0x1b
        /*007e*/ 	.short	0x00ff


	//----- nvinfo : EIATTR_EXIT_INSTR_OFFSETS
	.align		4
        /*0080*/ 	.byte	0x04, 0x1c
        /*0082*/ 	.short	(.L_27 - .L_26)


	//   ....[0]....
.L_26:
        /*0084*/ 	.word	0x000003d0


	//----- nvinfo : EIATTR_REQNTID
	.align		4
.L_27:
        /*0088*/ 	.byte	0x04, 0x10
        /*008a*/ 	.short	(.L_29 - .L_28)
.L_28:
        /*008c*/ 	.word	0x00000080
        /*0090*/ 	.word	0x00000001
        /*0094*/ 	.word	0x00000001


	//----- nvinfo : EIATTR_CBANK_PARAM_SIZE
	.align		4
.L_29:
        /*0098*/ 	.byte	0x03, 0x19
        /*009a*/ 	.short	0x0034


	//----- nvinfo : EIATTR_PARAM_CBANK
	.align		4
        /*009c*/ 	.byte	0x04, 0x0a
        /*009e*/ 	.short	(.L_31 - .L_30)
	.align		4
.L_30:
        /*00a0*/ 	.word	index@(.nv.constant0.triton_poi_fused__native_batch_norm_legit_no_training_relu_23)
        /*00a4*/ 	.short	0x0210
        /*00a6*/ 	.short	0x0034


	//----- nvinfo : EIATTR_SW_WAR
	.align		4
.L_31:
        /*00a8*/ 	.byte	0x04, 0x36
        /*00aa*/ 	.short	(.L_33 - .L_32)
.L_32:
        /*00ac*/ 	.word	0x00000008
.L_33:


//--------------------- .nv.callgraph             --------------------------
	.section	.nv.callgraph,"",@"SHT_CUDA_CALLGRAPH"
	.align	4
	.sectionentsize	8
	.align		4
        /*0000*/ 	.word	0x00000000
	.align		4
        /*0004*/ 	.word	0xffffffff
	.align		4
        /*0008*/ 	.word	0x00000000
	.align		4
        /*000c*/ 	.word	0xfffffffe
	.align		4
        /*0010*/ 	.word	0x00000000
	.align		4
        /*0014*/ 	.word	0xfffffffd
	.align		4
        /*0018*/ 	.word	0x00000000
	.align		4
        /*001c*/ 	.word	0xfffffffc


//--------------------- .nv.constant4             --------------------------
	.section	.nv.constant4,"a",@progbits
	.align	8
	.align		8
.nv.constant4:
        /*0000*/ 	.dword	_$_str
	.align		8
        /*0008*/ 	.dword	_$_str_$_2


//--------------------- .text.triton_poi_fused__native_batch_norm_legit_no_training_relu_23 --------------------------
	.section	.text.triton_poi_fused__native_batch_norm_legit_no_training_relu_23,"ax",@progbits
	.align	128
        .global         triton_poi_fused__native_batch_norm_legit_no_training_relu_23
        .type           triton_poi_fused__native_batch_norm_legit_no_training_relu_23,@function
        .size           triton_poi_fused__native_batch_norm_legit_no_training_relu_23,(.L_x_1 - triton_poi_fused__native_batch_norm_legit_no_training_relu_23)
        .other          triton_poi_fused__native_batch_norm_legit_no_training_relu_23,@"STO_CUDA_ENTRY STV_DEFAULT"
triton_poi_fused__native_batch_norm_legit_no_training_relu_23:
.text.triton_poi_fused__native_batch_norm_legit_no_training_relu_23:
[----:B------:R-:W-:Y:S01]  /*0000*/  LDC R1, c[0x0][0x28] ;  /* 0x00000a00ff017b82 */ /* 0x000fe20000000800 */
[----:B------:R-:W1:Y:S07]  /*0010*/  S2R R0, SR_TID.X ;  /* 0x0000000000007919 */ /* 0x000e6e0000002100 */
[----:B------:R-:W2:Y:S01]  /*0020*/  LDC.64 R2, c[0x0][0x220] ;  /* 0x00008800ff027b82 */ /* 0x000ea20000000a00 */
[----:B------:R-:W-:Y:S01]  /*0030*/  ULDC.64 UR4, c[0x0][0x208] ;  /* 0x0000820000047ab9 */ /* 0x000fe20000000a00 */
[----:B------:R-:W3:Y:S06]  /*0040*/  S2R R7, SR_CTAID.X ;  /* 0x0000000000077919 */ /* 0x000eec0000002500 */
[----:B------:R-:W4:Y:S08]  /*0050*/  LDC.64 R8, c[0x0][0x228] ;  /* 0x00008a00ff087b82 */ /* 0x000f300000000a00 */
[----:B------:R-:W5:Y:S01]  /*0060*/  LDC.64 R10, c[0x0][0x230] ;  /* 0x00008c00ff0a7b82 */ /* 0x000f620000000a00 */
[----:B-1----:R-:W-:-:S02]  /*0070*/  SHF.L.U32 R0, R0, 0x1, RZ ;  /* 0x0000000100007819 */ /* 0x002fc400000006ff */
[----:B---3--:R-:W-:Y:S02]  /*0080*/  SHF.R.S32.HI R5, RZ, 0x17, R7 ;  /* 0x00000017ff057819 */ /* 0x008fe40000011407 */
[----:B------:R-:W-:Y:S02]  /*0090*/  LOP3.LUT R0, R0, 0xfe, RZ, 0xc0, !PT ;  /* 0x000000fe00007812 */ /* 0x000fe400078ec0ff */
[----:B------:R-:W-:Y:S02]  /*00a0*/  SGXT R5, R5, 0x1 ;  /* 0x000000010505781a */ /* 0x000fe40000000200 */
[----:B------:R-:W-:Y:S02]  /*00b0*/  LEA R0, R7, R0, 0x8 ;  /* 0x0000000007007211 */ /* 0x000fe400078e40ff */
[----:B------:R-:W1:Y:S02]  /*00c0*/  LDC.64 R6, c[0x0][0x218] ;  /* 0x00008600ff067b82 */ /* 0x000e640000000a00 */
[----:B------:R-:W-:-:S04]  /*00d0*/  LEA.HI R5, R5, R0, RZ, 0xa ;  /* 0x0000000005057211 */ /* 0x000fc800078f50ff */
[----:B------:R-:W-:-:S04]  /*00e0*/  LOP3.LUT R5, R5, 0xfffffc00, RZ, 0xc0, !PT ;  /* 0xfffffc0005057812 */ /* 0x000fc800078ec0ff */
[----:B------:R-:W-:Y:S02]  /*00f0*/  IADD3 R13, R0, -R5, RZ ;  /* 0x80000005000d7210 */ /* 0x000fe40007ffe0ff */
[----:B------:R-:W3:Y:S03]  /*0100*/  LDC.64 R4, c[0x0][0x210] ;  /* 0x00008400ff047b82 */ /* 0x000ee60000000a00 */
[----:B--2---:R-:W-:-:S06]  /*0110*/  IMAD.WIDE R2, R13, 0x4, R2 ;  /* 0x000000040d027825 */ /* 0x004fcc00078e0202 */
[----:B------:R-:W2:Y:S01]  /*0120*/  LDG.E.EL.64 R2, desc[UR4][R2.64] ;  /* 0x0000000402027981 */ /* 0x000ea2000c2e1b00 */
[----:B-1----:R-:W-:-:S04]  /*0130*/  IMAD.WIDE R6, R13, 0x4, R6 ;  /* 0x000000040d067825 */ /* 0x002fc800078e0206 */
[C---:B----4-:R-:W-:Y:S02]  /*0140*/  IMAD.WIDE R8, R13.reuse, 0x4, R8 ;  /* 0x000000040d087825 */ /* 0x050fe400078e0208 */
[----:B------:R-:W4:Y:S02]  /*0150*/  LDG.E.EL.64 R6, desc[UR4][R6.64] ;  /* 0x0000000406067981 */ /* 0x000f24000c2e1b00 */
[----:B-----5:R-:W-:Y:S02]  /*0160*/  IMAD.WIDE R10, R13, 0x4, R10 ;  /* 0x000000040d0a7825 */ /* 0x020fe400078e020a */
[----:B------:R-:W5:Y:S02]  /*0170*/  LDG.E.EL.64 R8, desc[UR4][R8.64] ;  /* 0x0000000408087981 */ /* 0x000f64000c2e1b00 */
[----:B---3--:R-:W-:Y:S02]  /*0180*/  IMAD.WIDE R4, R0, 0x4, R4 ;  /* 0x0000000400047825 */ /* 0x008fe400078e0204 */
[----:B------:R-:W5:Y:S04]  /*0190*/  LDG.E.EL.64 R10, desc[UR4][R10.64] ;  /* 0x000000040a0a7981 */ /* 0x000f68000c2e1b00 */
[----:B------:R-:W4:Y:S01]  /*01a0*/  LDG.E.64 R4, desc[UR4][R4.64] ;  /* 0x0000000404047981 */ /* 0x000f22000c1e1b00 */
[----:B------:R-:W-:Y:S01]  /*01b0*/  HFMA2.MMA R14, -RZ, RZ, 1.625, 0 ;  /* 0x3e800000ff0e7435 */ /* 0x000fe200000001ff */
[----:B--2---:R-:W-:Y:S01]  /*01c0*/  FADD R2, R2, 9.9999997473787516356e-06 ;  /* 0x3727c5ac02027421 */ /* 0x004fe20000000000 */
[----:B------:R-:W-:-:S03]  /*01d0*/  FADD R3, R3, 9.9999997473787516356e-06 ;  /* 0x3727c5ac03037421 */ /* 0x000fc60000000000 */
[----:B------:R-:W1:Y:S08]  /*01e0*/  MUFU.SQRT R12, R2 ;  /* 0x00000002000c7308 */ /* 0x000e700000002000 */
[----:B------:R2:W3:Y:S01]  /*01f0*/  MUFU.SQRT R13, R3 ;  /* 0x00000003000d7308 */ /* 0x0004e20000002000 */
[C---:B-1----:R-:W-:Y:S02]  /*0200*/  FSETP.GT.AND P0, PT, R12.reuse, 8.50705917302346158658e+37, PT ;  /* 0x7e8000000c00780b */ /* 0x042fe40003f04000 */
[----:B------:R-:W-:Y:S01]  /*0210*/  FSETP.GEU.AND P2, PT, R12, 1.175494350822287508e-38, PT ;  /* 0x008000000c00780b */ /* 0x000fe20003f4e000 */
[----:B--2---:R-:W1:Y:S01]  /*0220*/  LDC.64 R2, c[0x0][0x238] ;  /* 0x00008e00ff027b82 */ /* 0x004e620000000a00 */
[----:B---3--:R-:W-:-:S02]  /*0230*/  FSETP.GT.AND P1, PT, R13, 8.50705917302346158658e+37, PT ;  /* 0x7e8000000d00780b */ /* 0x008fc40003f24000 */
[----:B------:R-:W-:-:S07]  /*0240*/  FSETP.GEU.AND P3, PT, R13, 1.175494350822287508e-38, PT ;  /* 0x008000000d00780b */ /* 0x000fce0003f6e000 */
[----:B------:R-:W-:-:S04]  /*0250*/  @P0 FMUL R12, R12, 0.25 ;  /* 0x3e8000000c0c0820 */ /* 0x000fc80000400000 */
[----:B------:R-:W-:Y:S01]  /*0260*/  @!P2 FMUL R12, R12, 16777216 ;  /* 0x4b8000000c0ca820 */ /* 0x000fe20000400000 */
[----:B------:R-:W-:-:S04]  /*0270*/  @P1 FMUL R13, R13, 0.25 ;  /* 0x3e8000000d0d1820 */ /* 0x000fc80000400000 */
[----:B------:R-:W-:Y:S01]  /*0280*/  @!P3 FMUL R13, R13, 16777216 ;  /* 0x4b8000000d0db820 */ /* 0x000fe20000400000 */
[----:B------:R-:W2:Y:S01]  /*0290*/  MUFU.RCP R12, R12 ;  /* 0x0000000c000c7308 */ /* 0x000ea20000001000 */
[----:B------:R-:W-:-:S07]  /*02a0*/  FSEL R15, R14, 1, P0 ;  /* 0x3f8000000e0f7808 */ /* 0x000fce0000000000 */
[----:B------:R-:W3:Y:S01]  /*02b0*/  MUFU.RCP R13, R13 ;  /* 0x0000000d000d7308 */ /* 0x000ee20000001000 */
[----:B------:R-:W-:Y:S01]  /*02c0*/  FSEL R14, R14, 1, P1 ;  /* 0x3f8000000e0e7808 */ /* 0x000fe20000800000 */
[----:B------:R-:W-:-:S04]  /*02d0*/  @!P2 FMUL R15, R15, 16777216 ;  /* 0x4b8000000f0fa820 */ /* 0x000fc80000400000 */
[----:B------:R-:W-:Y:S01]  /*02e0*/  @!P3 FMUL R14, R14, 16777216 ;  /* 0x4b8000000e0eb820 */ /* 0x000fe20000400000 */
[----:B----4-:R-:W-:Y:S01]  /*02f0*/  FADD R5, R5, -R7 ;  /* 0x8000000705057221 */ /* 0x010fe20000000000 */
[----:B------:R-:W-:Y:S01]  /*0300*/  FADD R4, R4, -R6 ;  /* 0x8000000604047221 */ /* 0x000fe20000000000 */
[----:B--2---:R-:W-:Y:S01]  /*0310*/  FMUL R15, R12, R15 ;  /* 0x0000000f0c0f7220 */ /* 0x004fe20000400000 */
[----:B---3--:R-:W-:-:S03]  /*0320*/  FMUL R14, R13, R14 ;  /* 0x0000000e0d0e7220 */ /* 0x008fc60000400000 */
[----:B------:R-:W-:Y:S01]  /*0330*/  FMUL R15, R4, R15 ;  /* 0x0000000f040f7220 */ /* 0x000fe20000400000 */
[----:B------:R-:W-:-:S03]  /*0340*/  FMUL R14, R5, R14 ;  /* 0x0000000e050e7220 */ /* 0x000fc60000400000 */
[----:B-----5:R-:W-:Y:S01]  /*0350*/  FFMA R8, R8, R15, R10 ;  /* 0x0000000f08087223 */ /* 0x020fe2000000000a */
[----:B------:R-:W-:-:S04]  /*0360*/  FFMA R9, R9, R14, R11 ;  /* 0x0000000e09097223 */ /* 0x000fc8000000000b */
[----:B------:R-:W-:Y:S02]  /*0370*/  FSETP.GEU.AND P0, PT, R8, RZ, PT ;  /* 0x000000ff0800720b */ /* 0x000fe40003f0e000 */
[C---:B------:R-:W-:Y:S01]  /*0380*/  FSETP.GEU.AND P1, PT, R9.reuse, RZ, PT ;  /* 0x000000ff0900720b */ /* 0x040fe20003f2e000 */
[----:B-1----:R-:W-:Y:S01]  /*0390*/  IMAD.WIDE R2, R0, 0x4, R2 ;  /* 0x0000000400027825 */ /* 0x002fe200078e0202 */
[----:B------:R-:W-:Y:S02]  /*03a0*/  FSEL R8, R8, RZ, P0 ;  /* 0x000000ff08087208 */ /* 0x000fe40000000000 */
[----:B------:R-:W-:-:S05]  /*03b0*/  FSEL R9, R9, RZ, P1 ;  /* 0x000000ff09097208 */ /* 0x000fca0000800000 */
[----:B------:R-:W-:Y:S01]  /*03c0*/  STG.E.64 desc[UR4][R2.64], R8 ;  /* 0x0000000802007986 */ /* 0x000fe2000c101b04 */
[----:B------:R-:W-:Y:S05]  /*03d0*/  EXIT ;  /* 0x000000000000794d */ /* 0x000fea0003800000 */
.L_x_0:
[----:B------:R-:W-:-:S00]  /*03e0*/  BRA `(.L_x_0) ;  /* 0xfffffffc00fc7947 */ /* 0x000fc0000383ffff */
[----:B------:R-:W-:-:S00]  /*03f0*/  NOP ;  /* 0x0000000000007918 */ /* 0x000fc00000000000 */
        /* <DEDUP_REMOVED lines=8> */
.L_x_1:


//--------------------- .nv.global.init           --------------------------
	.section	.nv.global.init,"aw",@progbits
.nv.global.init:
	.type		_$_str,@object
	.size		_$_str,(_$_str_$_2 - _$_str)
_$_str:
        /*0000*/ 	.byte	0x5f, 0x5f, 0x43, 0x55, 0x44, 0x41, 0x5f, 0x46, 0x54, 0x5a, 0x00
	.type		_$_str_$_2,@object
	.size		_$_str_$_2,(.L_1 - _$_str_$_2)
_$_str_$_2:
        /*000b*/ 	.byte	0x5f, 0x5f, 0x43, 0x55, 0x44, 0x41, 0x5f, 0x50, 0x52, 0x45, 0x43, 0x5f, 0x53, 0x51, 0x52, 0x54
        /*001b*/ 	.byte	0x00
.L_1:


//--------------------- .nv.constant0.triton_poi_fused__native_batch_norm_legit_no_training_relu_23 --------------------------
	.section	.nv.constant0.triton_poi_fused__native_batch_norm_legit_no_training_relu_23,"a",@progbits
	.sectionflags	@""
	.align	4
.nv.constant0.triton_poi_fused__native_batch_norm_legit_no_training_relu_23:
	.zero		580
